//
// Generated by NVIDIA NVVM Compiler
//
// Compiler Build ID: CL-36424714
// Cuda compilation tools, release 13.0, V13.0.88
// Based on NVVM 20.0.0
//

.version 9.0
.target sm_100
.address_size 64

	// .globl	_Z10mandelbrotPi

.visible .entry _Z10mandelbrotPi(
	.param .u64 .ptr .align 1 _Z10mandelbrotPi_param_0
)
{
	.reg .pred 	%p<6>;
	.reg .b32 	%r<15>;
	.reg .b32 	%f<15>;
	.reg .b64 	%rd<5>;
	.reg .b64 	%fd<10>;

	ld.param.u64 	%rd2, [_Z10mandelbrotPi_param_0];
	cvta.to.global.u64 	%rd1, %rd2;
	mov.u32 	%r7, %tid.x;
	add.s32 	%r8, %r7, -400;
	cvt.rn.f64.s32 	%fd2, %r8;
	div.rn.f64 	%fd3, %fd2, 0d4069000000000000;
	cvt.rn.f32.f64 	%f6, %fd3;
	cvt.f64.f32 	%fd1, %f6;
	mul.lo.s32 	%r1, %r7, 800;
	mov.b32 	%r13, 0;
$L__BB0_1:
	add.s32 	%r10, %r13, -400;
	cvt.rn.f64.s32 	%fd4, %r10;
	div.rn.f64 	%fd5, %fd4, 0d4069000000000000;
	cvt.rn.f32.f64 	%f1, %fd5;
	mov.b32 	%r14, 0;
	mov.f32 	%f13, 0f00000000;
	mov.f32 	%f14, %f13;
$L__BB0_2:
	mul.f32 	%f8, %f13, %f13;
	mul.f32 	%f9, %f14, %f14;
	sub.f32 	%f10, %f8, %f9;
	add.f32 	%f4, %f10, %f1;
	cvt.f64.f32 	%fd6, %f13;
	add.f64 	%fd7, %fd6, %fd6;
	cvt.f64.f32 	%fd8, %f14;
	fma.rn.f64 	%fd9, %fd7, %fd8, %fd1;
	cvt.rn.f32.f64 	%f14, %fd9;
	mul.f32 	%f11, %f14, %f14;
	fma.rn.f32 	%f12, %f4, %f4, %f11;
	add.s32 	%r4, %r14, 1;
	setp.lt.f32 	%p1, %f12, 0f40800000;
	setp.lt.u32 	%p2, %r14, 99;
	and.pred  	%p3, %p1, %p2;
	mov.f32 	%f13, %f4;
	mov.u32 	%r14, %r4;
	@%p3 bra 	$L__BB0_2;
	setp.eq.s32 	%p4, %r4, 100;
	selp.u32 	%r11, 1, 0, %p4;
	add.s32 	%r12, %r13, %r1;
	mul.wide.u32 	%rd3, %r12, 4;
	add.s64 	%rd4, %rd1, %rd3;
	st.global.u32 	[%rd4], %r11;
	add.s32 	%r13, %r13, 1;
	setp.ne.s32 	%p5, %r13, 800;
	@%p5 bra 	$L__BB0_1;
	ret;

}


// ===== COMPILED SASS (sm_100) =====

	.target	sm_100

	.elftype	@"ET_EXEC"


//--------------------- .note.nv.tkinfo           --------------------------
	.section	.note.nv.tkinfo,"",@"SHT_NOTE"
	.sectionflags	@"SHF_NOTE_NV_TKINFO"
	.tkinfo
        /*0018*/ 	.word	0x00000002
        /*0030*/ 	.string	""
        /*0030*/ 	.string	"ptxas"
        /*0030*/ 	.string	"Cuda compilation tools, release 13.0, V13.0.88"
        /*0030*/ 	.string	"Build cuda_13.0.r13.0/compiler.36424714_0"
        /*0030*/ 	.string	"-arch sm_100 -m 64 "



//--------------------- .note.nv.cuinfo           --------------------------
	.section	.note.nv.cuinfo,"",@"SHT_NOTE"
	.sectionflags	@"SHF_NOTE_NV_CUINFO"
        /*0018*/ 	.short	0x0002
        /*001a*/ 	.short	0x0064
        /*001c*/ 	.short	0x0082
	.zero		2


//--------------------- .nv.info                  --------------------------
	.section	.nv.info,"",@"SHT_CUDA_INFO"
	.align	4


	//----- nvinfo : EIATTR_REGCOUNT
	.align		4
        /*0000*/ 	.byte	0x04, 0x2f
        /*0002*/ 	.short	(.L_1 - .L_0)
	.align		4
.L_0:
        /*0004*/ 	.word	index@(_Z10mandelbrotPi)
        /*0008*/ 	.word	0x0000001b


	//----- nvinfo : EIATTR_FRAME_SIZE
	.align		4
.L_1:
        /*000c*/ 	.byte	0x04, 0x11
        /*000e*/ 	.short	(.L_3 - .L_2)
	.align		4
.L_2:
        /*0010*/ 	.word	index@($__internal_0_$__cuda_sm20_div_rn_f64_full)
        /*0014*/ 	.word	0x00000000


	//----- nvinfo : EIATTR_FRAME_SIZE
	.align		4
.L_3:
        /*0018*/ 	.byte	0x04, 0x11
        /*001a*/ 	.short	(.L_5 - .L_4)
	.align		4
.L_4:
        /*001c*/ 	.word	index@(_Z10mandelbrotPi)
        /*0020*/ 	.word	0x00000000


	//----- nvinfo : EIATTR_MIN_STACK_SIZE
	.align		4
.L_5:
        /*0024*/ 	.byte	0x04, 0x12
        /*0026*/ 	.short	(.L_7 - .L_6)
	.align		4
.L_6:
        /*0028*/ 	.word	index@(_Z10mandelbrotPi)
        /*002c*/ 	.word	0x00000000
.L_7:


//--------------------- .nv.compat                --------------------------
	.section	.nv.compat,"",@"SHT_CUDA_COMPAT_INFO"
	.align	4
        /*0000*/ 	.byte	0x02, 0x09, 0x00, 0x00, 0x02, 0x02, 0x01, 0x00, 0x02, 0x05, 0x05, 0x00, 0x03, 0x07, 0x01, 0x01
        /*0010*/ 	.byte	0x02, 0x03, 0x00, 0x00, 0x02, 0x06, 0x01, 0x00, 0x04, 0x0b, 0x08, 0x00, 0x01, 0x00, 0x00, 0x00
        /*0020*/ 	.byte	0x00, 0x00, 0x00, 0x00


//--------------------- .nv.info._Z10mandelbrotPi --------------------------
	.section	.nv.info._Z10mandelbrotPi,"",@"SHT_CUDA_INFO"
	.sectionflags	@""
	.align	4


	//----- nvinfo : EIATTR_CUDA_API_VERSION
	.align		4
        /*0000*/ 	.byte	0x04, 0x37
        /*0002*/ 	.short	(.L_9 - .L_8)
.L_8:
        /*0004*/ 	.word	0x00000082


	//----- nvinfo : EIATTR_KPARAM_INFO
	.align		4
.L_9:
        /*0008*/ 	.byte	0x04, 0x17
        /*000a*/ 	.short	(.L_11 - .L_10)
.L_10:
        /*000c*/ 	.word	0x00000000
        /*0010*/ 	.short	0x0000
        /*0012*/ 	.short	0x0000
        /*0014*/ 	.byte	0x00, 0xf5, 0x21, 0x00


	//----- nvinfo : EIATTR_SPARSE_MMA_MASK
	.align		4
.L_11:
        /*0018*/ 	.byte	0x03, 0x50
        /*001a*/ 	.short	0x0000


	//----- nvinfo : EIATTR_MAXREG_COUNT
	.align		4
        /*001c*/ 	.byte	0x03, 0x1b
        /*001e*/ 	.short	0x00ff


	//----- nvinfo : EIATTR_MERCURY_ISA_VERSION
	.align		4
        /*0020*/ 	.byte	0x03, 0x5f
        /*0022*/ 	.short	0x0101


	//----- nvinfo : EIATTR_VRC_CTA_INIT_COUNT
	.align		4
        /*0024*/ 	.byte	0x02, 0x4a
	.zero		1
	.zero		1


	//----- nvinfo : EIATTR_EXIT_INSTR_OFFSETS
	.align		4
        /*0028*/ 	.byte	0x04, 0x1c
        /*002a*/ 	.short	(.L_13 - .L_12)


	//   ....[0]....
.L_12:
        /*002c*/ 	.word	0x00000570


	//----- nvinfo : EIATTR_CRS_STACK_SIZE
	.align		4
.L_13:
        /*0030*/ 	.byte	0x04, 0x1e
        /*0032*/ 	.short	(.L_15 - .L_14)
.L_14:
        /*0034*/ 	.word	0x00000000


	//----- nvinfo : EIATTR_CBANK_PARAM_SIZE
	.align		4
.L_15:
        /*0038*/ 	.byte	0x03, 0x19
        /*003a*/ 	.short	0x0008


	//----- nvinfo : EIATTR_PARAM_CBANK
	.align		4
        /*003c*/ 	.byte	0x04, 0x0a
        /*003e*/ 	.short	(.L_17 - .L_16)
	.align		4
.L_16:
        /*0040*/ 	.word	index@(.nv.constant0._Z10mandelbrotPi)
        /*0044*/ 	.short	0x0380
        /*0046*/ 	.short	0x0008


	//----- nvinfo : EIATTR_SW_WAR
	.align		4
.L_17:
        /*0048*/ 	.byte	0x04, 0x36
        /*004a*/ 	.short	(.L_19 - .L_18)
.L_18:
        /*004c*/ 	.word	0x00000008
.L_19:


//--------------------- .nv.callgraph             --------------------------
	.section	.nv.callgraph,"",@"SHT_CUDA_CALLGRAPH"
	.align	4
	.sectionentsize	8
	.align		4
        /*0000*/ 	.word	0x00000000
	.align		4
        /*0004*/ 	.word	0xffffffff
	.align		4
        /*0008*/ 	.word	0x00000000
	.align		4
        /*000c*/ 	.word	0xfffffffe
	.align		4
        /*0010*/ 	.word	0x00000000
	.align		4
        /*0014*/ 	.word	0xfffffffd
	.align		4
        /*0018*/ 	.word	0x00000000
	.align		4
        /*001c*/ 	.word	0xfffffffc


//--------------------- .text._Z10mandelbrotPi    --------------------------
	.section	.text._Z10mandelbrotPi,"ax",@progbits
	.align	128
        .global         _Z10mandelbrotPi
        .type           _Z10mandelbrotPi,@function
        .size           _Z10mandelbrotPi,(.L_x_12 - _Z10mandelbrotPi)
        .other          _Z10mandelbrotPi,@"STO_CUDA_ENTRY STV_DEFAULT"
_Z10mandelbrotPi:
.text._Z10mandelbrotPi:
[----:B------:R-:W-:Y:S01]  /*0000*/  LDC R1, c[0x0][0x37c] ;  /* 0x0000df00ff017b82 */ /* 0x000fe20000000800 */
[----:B------:R-:W0:Y:S01]  /*0010*/  MUFU.RCP64H R3, 200 ;  /* 0x4069000000037908 */ /* 0x000e220000001800 */
[----:B------:R-:W1:Y:S01]  /*0020*/  S2R R0, SR_TID.X ;  /* 0x0000000000007919 */ /* 0x000e620000002100 */
[----:B------:R-:W-:Y:S01]  /*0030*/  IMAD.MOV.U32 R6, RZ, RZ, 0x0 ;  /* 0x00000000ff067424 */ /* 0x000fe200078e00ff */
[----:B------:R-:W-:Y:S01]  /*0040*/  UMOV UR4, URZ ;  /* 0x000000ff00047c82 */ /* 0x000fe20008000000 */
[----:B------:R-:W-:Y:S01]  /*0050*/  IMAD.MOV.U32 R7, RZ, RZ, 0x40690000 ;  /* 0x40690000ff077424 */ /* 0x000fe200078e00ff */
[----:B------:R-:W-:Y:S01]  /*0060*/  BSSY.RECONVERGENT B0, `(.L_x_0) ;  /* 0x0000017000007945 */ /* 0x000fe20003800200 */
[----:B------:R-:W-:-:S06]  /*0070*/  IMAD.MOV.U32 R2, RZ, RZ, 0x1 ;  /* 0x00000001ff027424 */ /* 0x000fcc00078e00ff */
[----:B0-----:R-:W-:-:S08]  /*0080*/  DFMA R4, R2, -R6, 1 ;  /* 0x3ff000000204742b */ /* 0x001fd00000000806 */
[----:B------:R-:W-:-:S08]  /*0090*/  DFMA R4, R4, R4, R4 ;  /* 0x000000040404722b */ /* 0x000fd00000000004 */
[----:B------:R-:W-:Y:S01]  /*00a0*/  DFMA R2, R2, R4, R2 ;  /* 0x000000040202722b */ /* 0x000fe20000000002 */
[----:B-1----:R-:W-:-:S07]  /*00b0*/  VIADD R4, R0, 0xfffffe70 ;  /* 0xfffffe7000047836 */ /* 0x002fce0000000000 */
[C---:B------:R-:W-:Y:S01]  /*00c0*/  DFMA R6, R2.reuse, -R6, 1 ;  /* 0x3ff000000206742b */ /* 0x040fe20000000806 */
[----:B------:R-:W0:Y:S07]  /*00d0*/  I2F.F64 R4, R4 ;  /* 0x0000000400047312 */ /* 0x000e2e0000201c00 */
[----:B------:R-:W-:-:S08]  /*00e0*/  DFMA R2, R2, R6, R2 ;  /* 0x000000060202722b */ /* 0x000fd00000000002 */
[----:B0-----:R-:W-:Y:S01]  /*00f0*/  DMUL R6, R4, R2 ;  /* 0x0000000204067228 */ /* 0x001fe20000000000 */
[----:B------:R-:W-:-:S07]  /*0100*/  FSETP.GEU.AND P1, PT, |R5|, 6.5827683646048100446e-37, PT ;  /* 0x036000000500780b */ /* 0x000fce0003f2e200 */
[----:B------:R-:W-:-:S08]  /*0110*/  DFMA R8, R6, -200, R4 ;  /* 0xc06900000608782b */ /* 0x000fd00000000004 */
[----:B------:R-:W-:Y:S01]  /*0120*/  DFMA R2, R2, R8, R6 ;  /* 0x000000080202722b */ /* 0x000fe20000000006 */
[----:B------:R-:W-:-:S09]  /*0130*/  IMAD.MOV.U32 R7, RZ, RZ, 0x40690000 ;  /* 0x40690000ff077424 */ /* 0x000fd200078e00ff */
[----:B------:R-:W-:-:S05]  /*0140*/  FFMA R6, RZ, 3.640625, R3 ;  /* 0x40690000ff067823 */ /* 0x000fca0000000003 */
[----:B------:R-:W-:-:S13]  /*0150*/  FSETP.GT.AND P0, PT, |R6|, 1.469367938527859385e-39, PT ;  /* 0x001000000600780b */ /* 0x000fda0003f04200 */
[----:B------:R-:W-:Y:S05]  /*0160*/  @P0 BRA P1, `(.L_x_1) ;  /* 0x0000000000180947 */ /* 0x000fea0000800000 */
[----:B------:R-:W-:Y:S01]  /*0170*/  IMAD.MOV.U32 R8, RZ, RZ, R4 ;  /* 0x000000ffff087224 */ /* 0x000fe200078e0004 */
[----:B------:R-:W-:Y:S01]  /*0180*/  MOV R12, 0x1b0 ;  /* 0x000001b0000c7802 */ /* 0x000fe20000000f00 */
[----:B------:R-:W-:-:S07]  /*0190*/  IMAD.MOV.U32 R9, RZ, RZ, R5 ;  /* 0x000000ffff097224 */ /* 0x000fce00078e0005 */
[----:B------:R-:W-:Y:S05]  /*01a0*/  CALL.REL.NOINC `($__internal_0_$__cuda_sm20_div_rn_f64_full) ;  /* 0x0000000000f47944 */ /* 0x000fea0003c00000 */
[----:B------:R-:W-:Y:S02]  /*01b0*/  IMAD.MOV.U32 R2, RZ, RZ, R16 ;  /* 0x000000ffff027224 */ /* 0x000fe400078e0010 */
[----:B------:R-:W-:-:S07]  /*01c0*/  IMAD.MOV.U32 R3, RZ, RZ, R17 ;  /* 0x000000ffff037224 */ /* 0x000fce00078e0011 */
.L_x_1:
[----:B------:R-:W-:Y:S05]  /*01d0*/  BSYNC.RECONVERGENT B0 ;  /* 0x0000000000007941 */ /* 0x000fea0003800200 */
.L_x_0:
[----:B------:R-:W0:Y:S01]  /*01e0*/  F2F.F32.F64 R4, R2 ;  /* 0x0000000200047310 */ /* 0x000e220000301000 */
[----:B------:R-:W-:Y:S01]  /*01f0*/  IMAD.MOV.U32 R13, RZ, RZ, RZ ;  /* 0x000000ffff0d7224 */ /* 0x000fe200078e00ff */
[----:B------:R-:W1:Y:S06]  /*0200*/  LDCU.64 UR6, c[0x0][0x358] ;  /* 0x00006b00ff0677ac */ /* 0x000e6c0008000a00 */
[----:B0-----:R-:W0:Y:S02]  /*0210*/  F2F.F64.F32 R4, R4 ;  /* 0x0000000400047310 */ /* 0x001e240000201800 */
.L_x_5:
[----:B--2---:R-:W2:Y:S01]  /*0220*/  MUFU.RCP64H R3, 200 ;  /* 0x4069000000037908 */ /* 0x004ea20000001800 */
[----:B------:R-:W-:Y:S02]  /*0230*/  IMAD.MOV.U32 R8, RZ, RZ, 0x0 ;  /* 0x00000000ff087424 */ /* 0x000fe400078e00ff */
[----:B------:R-:W-:Y:S02]  /*0240*/  IMAD.MOV.U32 R9, RZ, RZ, 0x40690000 ;  /* 0x40690000ff097424 */ /* 0x000fe400078e00ff */
[----:B------:R-:W-:-:S06]  /*0250*/  IMAD.MOV.U32 R2, RZ, RZ, 0x1 ;  /* 0x00000001ff027424 */ /* 0x000fcc00078e00ff */
[----:B--2---:R-:W-:-:S08]  /*0260*/  DFMA R10, R2, -R8, 1 ;  /* 0x3ff00000020a742b */ /* 0x004fd00000000808 */
[----:B------:R-:W-:-:S08]  /*0270*/  DFMA R10, R10, R10, R10 ;  /* 0x0000000a0a0a722b */ /* 0x000fd0000000000a */
[----:B------:R-:W-:Y:S01]  /*0280*/  DFMA R2, R2, R10, R2 ;  /* 0x0000000a0202722b */ /* 0x000fe20000000002 */
[----:B------:R-:W-:-:S07]  /*0290*/  VIADD R10, R13, 0xfffffe70 ;  /* 0xfffffe700d0a7836 */ /* 0x000fce0000000000 */
[C---:B------:R-:W-:Y:S01]  /*02a0*/  DFMA R8, R2.reuse, -R8, 1 ;  /* 0x3ff000000208742b */ /* 0x040fe20000000808 */
[----:B------:R-:W2:Y:S07]  /*02b0*/  I2F.F64 R10, R10 ;  /* 0x0000000a000a7312 */ /* 0x000eae0000201c00 */
[----:B------:R-:W-:-:S08]  /*02c0*/  DFMA R14, R2, R8, R2 ;  /* 0x00000008020e722b */ /* 0x000fd00000000002 */
[----:B--2---:R-:W-:Y:S01]  /*02d0*/  DMUL R2, R14, R10 ;  /* 0x0000000a0e027228 */ /* 0x004fe20000000000 */
[----:B------:R-:W-:-:S07]  /*02e0*/  FSETP.GEU.AND P1, PT, |R11|, 6.5827683646048100446e-37, PT ;  /* 0x036000000b00780b */ /* 0x000fce0003f2e200 */
[----:B------:R-:W-:-:S08]  /*02f0*/  DFMA R8, R2, -200, R10 ;  /* 0xc06900000208782b */ /* 0x000fd0000000000a */
[----:B------:R-:W-:-:S10]  /*0300*/  DFMA R2, R14, R8, R2 ;  /* 0x000000080e02722b */ /* 0x000fd40000000002 */
[----:B------:R-:W-:-:S05]  /*0310*/  FFMA R6, RZ, 3.640625, R3 ;  /* 0x40690000ff067823 */ /* 0x000fca0000000003 */
[----:B------:R-:W-:-:S13]  /*0320*/  FSETP.GT.AND P0, PT, |R6|, 1.469367938527859385e-39, PT ;  /* 0x001000000600780b */ /* 0x000fda0003f04200 */
[----:B------:R-:W-:Y:S05]  /*0330*/  @P0 BRA P1, `(.L_x_2) ;  /* 0x0000000000180947 */ /* 0x000fea0000800000 */
[----:B------:R-:W-:Y:S01]  /*0340*/  IMAD.MOV.U32 R8, RZ, RZ, R10 ;  /* 0x000000ffff087224 */ /* 0x000fe200078e000a */
[----:B------:R-:W-:Y:S02]  /*0350*/  MOV R9, R11 ;  /* 0x0000000b00097202 */ /* 0x000fe40000000f00 */
[----:B------:R-:W-:-:S07]  /*0360*/  MOV R12, 0x380 ;  /* 0x00000380000c7802 */ /* 0x000fce0000000f00 */
[----:B01----:R-:W-:Y:S05]  /*0370*/  CALL.REL.NOINC `($__internal_0_$__cuda_sm20_div_rn_f64_full) ;  /* 0x0000000000807944 */ /* 0x003fea0003c00000 */
[----:B------:R-:W-:Y:S02]  /*0380*/  IMAD.MOV.U32 R2, RZ, RZ, R16 ;  /* 0x000000ffff027224 */ /* 0x000fe400078e0010 */
[----:B------:R-:W-:-:S07]  /*0390*/  IMAD.MOV.U32 R3, RZ, RZ, R17 ;  /* 0x000000ffff037224 */ /* 0x000fce00078e0011 */
.L_x_2:
[----:B------:R2:W3:Y:S01]  /*03a0*/  F2F.F32.F64 R12, R2 ;  /* 0x00000002000c7310 */ /* 0x0004e20000301000 */
[----:B------:R-:W-:Y:S01]  /*03b0*/  BSSY.RECONVERGENT B0, `(.L_x_3) ;  /* 0x0000012000007945 */ /* 0x000fe20003800200 */
[----:B------:R-:W-:Y:S01]  /*03c0*/  IMAD.MOV.U32 R6, RZ, RZ, RZ ;  /* 0x000000ffff067224 */ /* 0x000fe200078e00ff */
[----:B------:R-:W-:-:S07]  /*03d0*/  CS2R R10, SRZ ;  /* 0x00000000000a7805 */ /* 0x000fce000001ff00 */
.L_x_4:
[----:B--2---:R-:W2:Y:S01]  /*03e0*/  F2F.F64.F32 R2, R10 ;  /* 0x0000000a00027310 */ /* 0x004ea20000201800 */
[C---:B------:R-:W-:Y:S01]  /*03f0*/  ISETP.GE.U32.AND P0, PT, R6.reuse, 0x63, PT ;  /* 0x000000630600780c */ /* 0x040fe20003f06070 */
[----:B------:R-:W-:-:S06]  /*0400*/  VIADD R6, R6, 0x1 ;  /* 0x0000000106067836 */ /* 0x000fcc0000000000 */
[----:B------:R-:W0:Y:S01]  /*0410*/  F2F.F64.F32 R8, R11 ;  /* 0x0000000b00087310 */ /* 0x000e220000201800 */
[----:B--2---:R-:W-:-:S08]  /*0420*/  DADD R2, R2, R2 ;  /* 0x0000000002027229 */ /* 0x004fd00000000002 */
[----:B0-----:R-:W-:Y:S01]  /*0430*/  DFMA R2, R2, R8, R4 ;  /* 0x000000080202722b */ /* 0x001fe20000000004 */
[----:B------:R-:W-:-:S05]  /*0440*/  FMUL R9, R11, R11 ;  /* 0x0000000b0b097220 */ /* 0x000fca0000400000 */
[----:B------:R-:W0:Y:S01]  /*0450*/  F2F.F32.F64 R11, R2 ;  /* 0x00000002000b7310 */ /* 0x000e220000301000 */
[----:B------:R-:W-:-:S04]  /*0460*/  FFMA R9, R10, R10, -R9 ;  /* 0x0000000a0a097223 */ /* 0x000fc80000000809 */
[----:B---3--:R-:W-:-:S04]  /*0470*/  FADD R9, R12, R9 ;  /* 0x000000090c097221 */ /* 0x008fc80000000000 */
[----:B------:R-:W-:Y:S02]  /*0480*/  IMAD.MOV.U32 R10, RZ, RZ, R9 ;  /* 0x000000ffff0a7224 */ /* 0x000fe400078e0009 */
[----:B0-----:R-:W-:-:S04]  /*0490*/  FMUL R8, R11, R11 ;  /* 0x0000000b0b087220 */ /* 0x001fc80000400000 */
[----:B------:R-:W-:-:S05]  /*04a0*/  FFMA R8, R9, R9, R8 ;  /* 0x0000000909087223 */ /* 0x000fca0000000008 */
[----:B------:R-:W-:-:S13]  /*04b0*/  FSETP.LT.AND P1, PT, R8, 4, PT ;  /* 0x408000000800780b */ /* 0x000fda0003f21000 */
[----:B------:R-:W-:Y:S05]  /*04c0*/  @!P0 BRA P1, `(.L_x_4) ;  /* 0xfffffffc00c48947 */ /* 0x000fea000083ffff */
[----:B-1----:R-:W-:Y:S05]  /*04d0*/  BSYNC.RECONVERGENT B0 ;  /* 0x0000000000007941 */ /* 0x002fea0003800200 */
.L_x_3:
[----:B------:R-:W0:Y:S01]  /*04e0*/  LDC.64 R2, c[0x0][0x380] ;  /* 0x0000e000ff027b82 */ /* 0x000e220000000a00 */
[----:B------:R-:W-:Y:S01]  /*04f0*/  IMAD R9, R0, 0x320, R13 ;  /* 0x0000032000097824 */ /* 0x000fe200078e020d */
[----:B------:R-:W-:Y:S01]  /*0500*/  ISETP.NE.AND P0, PT, R6, 0x64, PT ;  /* 0x000000640600780c */ /* 0x000fe20003f05270 */
[----:B------:R-:W-:Y:S02]  /*0510*/  VIADD R13, R13, 0x1 ;  /* 0x000000010d0d7836 */ /* 0x000fe40000000000 */
[----:B0-----:R-:W-:Y:S01]  /*0520*/  IMAD.WIDE.U32 R2, R9, 0x4, R2 ;  /* 0x0000000409027825 */ /* 0x001fe200078e0002 */
[----:B------:R-:W-:Y:S02]  /*0530*/  SEL R9, RZ, 0x1, P0 ;  /* 0x00000001ff097807 */ /* 0x000fe40000000000 */
[----:B------:R-:W-:-:S03]  /*0540*/  ISETP.NE.AND P0, PT, R13, 0x320, PT ;  /* 0x000003200d00780c */ /* 0x000fc60003f05270 */
[----:B------:R2:W-:Y:S10]  /*0550*/  STG.E desc[UR6][R2.64], R9 ;  /* 0x0000000902007986 */ /* 0x0005f4000c101906 */
[----:B------:R-:W-:Y:S05]  /*0560*/  @P0 BRA `(.L_x_5) ;  /* 0xfffffffc002c0947 */ /* 0x000fea000383ffff */
[----:B------:R-:W-:Y:S05]  /*0570*/  EXIT ;  /* 0x000000000000794d */ /* 0x000fea0003800000 */
        .weak           $__internal_0_$__cuda_sm20_div_rn_f64_full
        .type           $__internal_0_$__cuda_sm20_div_rn_f64_full,@function
        .size           $__internal_0_$__cuda_sm20_div_rn_f64_full,(.L_x_12 - $__internal_0_$__cuda_sm20_div_rn_f64_full)
$__internal_0_$__cuda_sm20_div_rn_f64_full:
[C---:B------:R-:W-:Y:S01]  /*0580*/  FSETP.GEU.AND P0, PT, |R7|.reuse, 1.469367938527859385e-39, PT ;  /* 0x001000000700780b */ /* 0x040fe20003f0e200 */
[----:B------:R-:W-:Y:S01]  /*0590*/  IMAD.U32 R6, RZ, RZ, UR4 ;  /* 0x00000004ff067e24 */ /* 0x000fe2000f8e00ff */
[----:B------:R-:W-:Y:S01]  /*05a0*/  LOP3.LUT R3, R7, 0x800fffff, RZ, 0xc0, !PT ;  /* 0x800fffff07037812 */ /* 0x000fe200078ec0ff */
[----:B------:R-:W-:Y:S01]  /*05b0*/  IMAD.U32 R2, RZ, RZ, UR4 ;  /* 0x00000004ff027e24 */ /* 0x000fe2000f8e00ff */
[----:B------:R-:W-:Y:S01]  /*05c0*/  FSETP.GEU.AND P2, PT, |R9|, 1.469367938527859385e-39, PT ;  /* 0x001000000900780b */ /* 0x000fe20003f4e200 */
[----:B------:R-:W-:Y:S01]  /*05d0*/  IMAD.MOV.U32 R14, RZ, RZ, 0x1 ;  /* 0x00000001ff0e7424 */ /* 0x000fe200078e00ff */
[----:B------:R-:W-:Y:S01]  /*05e0*/  LOP3.LUT R3, R3, 0x3ff00000, RZ, 0xfc, !PT ;  /* 0x3ff0000003037812 */ /* 0x000fe200078efcff */
[----:B------:R-:W-:Y:S01]  /*05f0*/  IMAD.MOV.U32 R21, RZ, RZ, 0x1ca00000 ;  /* 0x1ca00000ff157424 */ /* 0x000fe200078e00ff */
[----:B------:R-:W-:Y:S01]  /*0600*/  LOP3.LUT R20, R9, 0x7ff00000, RZ, 0xc0, !PT ;  /* 0x7ff0000009147812 */ /* 0x000fe200078ec0ff */
[----:B------:R-:W-:Y:S01]  /*0610*/  BSSY.RECONVERGENT B1, `(.L_x_6) ;  /* 0x000004f000017945 */ /* 0x000fe20003800200 */
[----:B------:R-:W-:-:S03]  /*0620*/  LOP3.LUT R23, R7, 0x7ff00000, RZ, 0xc0, !PT ;  /* 0x7ff0000007177812 */ /* 0x000fc600078ec0ff */
[----:B------:R-:W-:Y:S01]  /*0630*/  @!P0 DMUL R2, R6, 8.98846567431157953865e+307 ;  /* 0x7fe0000006028828 */ /* 0x000fe20000000000 */
[C---:B------:R-:W-:Y:S01]  /*0640*/  ISETP.GE.U32.AND P1, PT, R20.reuse, R23, PT ;  /* 0x000000171400720c */ /* 0x040fe20003f26070 */
[----:B------:R-:W-:Y:S02]  /*0650*/  IMAD.MOV.U32 R22, RZ, RZ, R20 ;  /* 0x000000ffff167224 */ /* 0x000fe400078e0014 */
[----:B------:R-:W-:Y:S02]  /*0660*/  @!P2 LOP3.LUT R17, R7, 0x7ff00000, RZ, 0xc0, !PT ;  /* 0x7ff000000711a812 */ /* 0x000fe400078ec0ff */
[----:B------:R-:W0:Y:S02]  /*0670*/  MUFU.RCP64H R15, R3 ;  /* 0x00000003000f7308 */ /* 0x000e240000001800 */
[----:B------:R-:W-:Y:S02]  /*0680*/  @!P2 ISETP.GE.U32.AND P3, PT, R20, R17, PT ;  /* 0x000000111400a20c */ /* 0x000fe40003f66070 */
[----:B------:R-:W-:-:S02]  /*0690*/  @!P0 LOP3.LUT R23, R3, 0x7ff00000, RZ, 0xc0, !PT ;  /* 0x7ff0000003178812 */ /* 0x000fc400078ec0ff */
[----:B------:R-:W-:-:S04]  /*06a0*/  @!P2 SEL R17, R21, 0x63400000, !P3 ;  /* 0x634000001511a807 */ /* 0x000fc80005800000 */
[----:B------:R-:W-:-:S04]  /*06b0*/  @!P2 LOP3.LUT R18, R17, 0x80000000, R9, 0xf8, !PT ;  /* 0x800000001112a812 */ /* 0x000fc800078ef809 */
[----:B------:R-:W-:Y:S01]  /*06c0*/  @!P2 LOP3.LUT R19, R18, 0x100000, RZ, 0xfc, !PT ;  /* 0x001000001213a812 */ /* 0x000fe200078efcff */
[----:B------:R-:W-:Y:S01]  /*06d0*/  @!P2 IMAD.MOV.U32 R18, RZ, RZ, RZ ;  /* 0x000000ffff12a224 */ /* 0x000fe200078e00ff */
[----:B0-----:R-:W-:-:S08]  /*06e0*/  DFMA R10, R14, -R2, 1 ;  /* 0x3ff000000e0a742b */ /* 0x001fd00000000802 */
[----:B------:R-:W-:-:S08]  /*06f0*/  DFMA R10, R10, R10, R10 ;  /* 0x0000000a0a0a722b */ /* 0x000fd0000000000a */
[----:B------:R-:W-:Y:S01]  /*0700*/  DFMA R14, R14, R10, R14 ;  /* 0x0000000a0e0e722b */ /* 0x000fe2000000000e */
[----:B------:R-:W-:Y:S02]  /*0710*/  SEL R11, R21, 0x63400000, !P1 ;  /* 0x63400000150b7807 */ /* 0x000fe40004800000 */
[----:B------:R-:W-:Y:S02]  /*0720*/  MOV R10, R8 ;  /* 0x00000008000a7202 */ /* 0x000fe40000000f00 */
[----:B------:R-:W-:-:S03]  /*0730*/  LOP3.LUT R11, R11, 0x800fffff, R9, 0xf8, !PT ;  /* 0x800fffff0b0b7812 */ /* 0x000fc600078ef809 */
[----:B------:R-:W-:-:S03]  /*0740*/  DFMA R16, R14, -R2, 1 ;  /* 0x3ff000000e10742b */ /* 0x000fc60000000802 */
[----:B------:R-:W-:-:S05]  /*0750*/  @!P2 DFMA R10, R10, 2, -R18 ;  /* 0x400000000a0aa82b */ /* 0x000fca0000000812 */
[----:B------:R-:W-:-:S05]  /*0760*/  DFMA R16, R14, R16, R14 ;  /* 0x000000100e10722b */ /* 0x000fca000000000e */
[----:B------:R-:W-:-:S03]  /*0770*/  @!P2 LOP3.LUT R22, R11, 0x7ff00000, RZ, 0xc0, !PT ;  /* 0x7ff000000b16a812 */ /* 0x000fc600078ec0ff */
[----:B------:R-:W-:Y:S02]  /*0780*/  DMUL R14, R16, R10 ;  /* 0x0000000a100e7228 */ /* 0x000fe40000000000 */
[----:B------:R-:W-:-:S05]  /*0790*/  VIADD R24, R22, 0xffffffff ;  /* 0xffffffff16187836 */ /* 0x000fca0000000000 */
[----:B------:R-:W-:Y:S01]  /*07a0*/  ISETP.GT.U32.AND P0, PT, R24, 0x7feffffe, PT ;  /* 0x7feffffe1800780c */ /* 0x000fe20003f04070 */
[----:B------:R-:W-:Y:S01]  /*07b0*/  VIADD R24, R23, 0xffffffff ;  /* 0xffffffff17187836 */ /* 0x000fe20000000000 */
[----:B------:R-:W-:-:S04]  /*07c0*/  DFMA R18, R14, -R2, R10 ;  /* 0x800000020e12722b */ /* 0x000fc8000000000a */
[----:B------:R-:W-:-:S04]  /*07d0*/  ISETP.GT.U32.OR P0, PT, R24, 0x7feffffe, P0 ;  /* 0x7feffffe1800780c */ /* 0x000fc80000704470 */
[----:B------:R-:W-:-:S09]  /*07e0*/  DFMA R14, R16, R18, R14 ;  /* 0x00000012100e722b */ /* 0x000fd2000000000e */
[----:B------:R-:W-:Y:S05]  /*07f0*/  @P0 BRA `(.L_x_7) ;  /* 0x00000000006c0947 */ /* 0x000fea0003800000 */
[----:B------:R-:W-:Y:S01]  /*0800*/  LOP3.LUT R9, R7, 0x7ff00000, RZ, 0xc0, !PT ;  /* 0x7ff0000007097812 */ /* 0x000fe200078ec0ff */
[----:B------:R-:W-:-:S03]  /*0810*/  IMAD.MOV.U32 R18, RZ, RZ, RZ ;  /* 0x000000ffff127224 */ /* 0x000fc600078e00ff */
[CC--:B------:R-:W-:Y:S02]  /*0820*/  VIADDMNMX R8, R20.reuse, -R9.reuse, 0xb9600000, !PT ;  /* 0xb960000014087446 */ /* 0x0c0fe40007800909 */
[----:B------:R-:W-:Y:S02]  /*0830*/  ISETP.GE.U32.AND P0, PT, R20, R9, PT ;  /* 0x000000091400720c */ /* 0x000fe40003f06070 */
[----:B------:R-:W-:Y:S02]  /*0840*/  VIMNMX R8, PT, PT, R8, 0x46a00000, PT ;  /* 0x46a0000008087848 */ /* 0x000fe40003fe0100 */
[----:B------:R-:W-:-:S05]  /*0850*/  SEL R21, R21, 0x63400000, !P0 ;  /* 0x6340000015157807 */ /* 0x000fca0004000000 */
[----:B------:R-:W-:-:S04]  /*0860*/  IMAD.IADD R8, R8, 0x1, -R21 ;  /* 0x0000000108087824 */ /* 0x000fc800078e0a15 */
[----:B------:R-:W-:-:S06]  /*0870*/  VIADD R19, R8, 0x7fe00000 ;  /* 0x7fe0000008137836 */ /* 0x000fcc0000000000 */
[----:B------:R-:W-:-:S10]  /*0880*/  DMUL R16, R14, R18 ;  /* 0x000000120e107228 */ /* 0x000fd40000000000 */
[----:B------:R-:W-:-:S13]  /*0890*/  FSETP.GTU.AND P0, PT, |R17|, 1.469367938527859385e-39, PT ;  /* 0x001000001100780b */ /* 0x000fda0003f0c200 */
[----:B------:R-:W-:Y:S05]  /*08a0*/  @P0 BRA `(.L_x_8) ;  /* 0x0000000000940947 */ /* 0x000fea0003800000 */
[----:B------:R-:W-:Y:S01]  /*08b0*/  DFMA R2, R14, -R2, R10 ;  /* 0x800000020e02722b */ /* 0x000fe2000000000a */
[----:B------:R-:W-:-:S09]  /*08c0*/  IMAD.MOV.U32 R18, RZ, RZ, RZ ;  /* 0x000000ffff127224 */ /* 0x000fd200078e00ff */
[C---:B------:R-:W-:Y:S02]  /*08d0*/  FSETP.NEU.AND P0, PT, R3.reuse, RZ, PT ;  /* 0x000000ff0300720b */ /* 0x040fe40003f0d000 */
[----:B------:R-:W-:-:S04]  /*08e0*/  LOP3.LUT R9, R3, 0x80000000, R7, 0x48, !PT ;  /* 0x8000000003097812 */ /* 0x000fc800078e4807 */
[----:B------:R-:W-:-:S07]  /*08f0*/  LOP3.LUT R19, R9, R19, RZ, 0xfc, !PT ;  /* 0x0000001309137212 */ /* 0x000fce00078efcff */
[----:B------:R-:W-:Y:S05]  /*0900*/  @!P0 BRA `(.L_x_8) ;  /* 0x00000000007c8947 */ /* 0x000fea0003800000 */
[----:B------:R-:W-:Y:S02]  /*0910*/  IMAD.MOV R3, RZ, RZ, -R8 ;  /* 0x000000ffff037224 */ /* 0x000fe400078e0a08 */
[----:B------:R-:W-:-:S06]  /*0920*/  IMAD.MOV.U32 R2, RZ, RZ, RZ ;  /* 0x000000ffff027224 */ /* 0x000fcc00078e00ff */
[----:B------:R-:W-:Y:S02]  /*0930*/  DFMA R2, R16, -R2, R14 ;  /* 0x800000021002722b */ /* 0x000fe4000000000e */
[----:B------:R-:W-:-:S04]  /*0940*/  DMUL.RP R14, R14, R18 ;  /* 0x000000120e0e7228 */ /* 0x000fc80000008000 */
[----:B------:R-:W-:-:S04]  /*0950*/  IADD3 R2, PT, PT, -R8, -0x43300000, RZ ;  /* 0xbcd0000008027810 */ /* 0x000fc80007ffe1ff */
[----:B------:R-:W-:Y:S02]  /*0960*/  FSETP.NEU.AND P0, PT, |R3|, R2, PT ;  /* 0x000000020300720b */ /* 0x000fe40003f0d200 */
[----:B------:R-:W-:Y:S02]  /*0970*/  LOP3.LUT R9, R15, R9, RZ, 0x3c, !PT ;  /* 0x000000090f097212 */ /* 0x000fe400078e3cff */
[----:B------:R-:W-:Y:S02]  /*0980*/  FSEL R16, R14, R16, !P0 ;  /* 0x000000100e107208 */ /* 0x000fe40004000000 */
[----:B------:R-:W-:Y:S01]  /*0990*/  FSEL R17, R9, R17, !P0 ;  /* 0x0000001109117208 */ /* 0x000fe20004000000 */
[----:B------:R-:W-:Y:S06]  /*09a0*/  BRA `(.L_x_8) ;  /* 0x0000000000547947 */ /* 0x000fec0003800000 */
.L_x_7:
[----:B------:R-:W-:-:S14]  /*09b0*/  DSETP.NAN.AND P0, PT, R8, R8, PT ;  /* 0x000000080800722a */ /* 0x000fdc0003f08000 */
[----:B------:R-:W-:Y:S05]  /*09c0*/  @P0 BRA `(.L_x_9) ;  /* 0x0000000000440947 */ /* 0x000fea0003800000 */
[----:B------:R-:W-:-:S14]  /*09d0*/  DSETP.NAN.AND P0, PT, R6, R6, PT ;  /* 0x000000060600722a */ /* 0x000fdc0003f08000 */
[----:B------:R-:W-:Y:S05]  /*09e0*/  @P0 BRA `(.L_x_10) ;  /* 0x0000000000300947 */ /* 0x000fea0003800000 */
[----:B------:R-:W-:Y:S01]  /*09f0*/  ISETP.NE.AND P0, PT, R22, R23, PT ;  /* 0x000000171600720c */ /* 0x000fe20003f05270 */
[----:B------:R-:W-:Y:S01]  /*0a00*/  IMAD.MOV.U32 R17, RZ, RZ, -0x80000 ;  /* 0xfff80000ff117424 */ /* 0x000fe200078e00ff */
[----:B------:R-:W-:-:S11]  /*0a10*/  MOV R16, 0x0 ;  /* 0x0000000000107802 */ /* 0x000fd60000000f00 */
[----:B------:R-:W-:Y:S05]  /*0a20*/  @!P0 BRA `(.L_x_8) ;  /* 0x0000000000348947 */ /* 0x000fea0003800000 */
[----:B------:R-:W-:Y:S02]  /*0a30*/  ISETP.NE.AND P0, PT, R22, 0x7ff00000, PT ;  /* 0x7ff000001600780c */ /* 0x000fe40003f05270 */
[----:B------:R-:W-:Y:S02]  /*0a40*/  LOP3.LUT R17, R9, 0x80000000, R7, 0x48, !PT ;  /* 0x8000000009117812 */ /* 0x000fe400078e4807 */
[----:B------:R-:W-:-:S13]  /*0a50*/  ISETP.EQ.OR P0, PT, R23, RZ, !P0 ;  /* 0x000000ff1700720c */ /* 0x000fda0004702670 */
[----:B------:R-:W-:Y:S01]  /*0a60*/  @P0 LOP3.LUT R2, R17, 0x7ff00000, RZ, 0xfc, !PT ;  /* 0x7ff0000011020812 */ /* 0x000fe200078efcff */
[----:B------:R-:W-:Y:S02]  /*0a70*/  @!P0 IMAD.MOV.U32 R16, RZ, RZ, RZ ;  /* 0x000000ffff108224 */ /* 0x000fe400078e00ff */
[----:B------:R-:W-:Y:S02]  /*0a80*/  @P0 IMAD.MOV.U32 R16, RZ, RZ, RZ ;  /* 0x000000ffff100224 */ /* 0x000fe400078e00ff */
[----:B------:R-:W-:Y:S01]  /*0a90*/  @P0 IMAD.MOV.U32 R17, RZ, RZ, R2 ;  /* 0x000000ffff110224 */ /* 0x000fe200078e0002 */
[----:B------:R-:W-:Y:S06]  /*0aa0*/  BRA `(.L_x_8) ;  /* 0x0000000000147947 */ /* 0x000fec0003800000 */
.L_x_10:
[----:B------:R-:W-:Y:S01]  /*0ab0*/  LOP3.LUT R17, R7, 0x80000, RZ, 0xfc, !PT ;  /* 0x0008000007117812 */ /* 0x000fe200078efcff */
[----:B------:R-:W-:Y:S01]  /*0ac0*/  IMAD.MOV.U32 R16, RZ, RZ, R6 ;  /* 0x000000ffff107224 */ /* 0x000fe200078e0006 */
[----:B------:R-:W-:Y:S06]  /*0ad0*/  BRA `(.L_x_8) ;  /* 0x0000000000087947 */ /* 0x000fec0003800000 */
.L_x_9:
[----:B------:R-:W-:Y:S01]  /*0ae0*/  LOP3.LUT R17, R9, 0x80000, RZ, 0xfc, !PT ;  /* 0x0008000009117812 */ /* 0x000fe200078efcff */
[----:B------:R-:W-:-:S07]  /*0af0*/  IMAD.MOV.U32 R16, RZ, RZ, R8 ;  /* 0x000000ffff107224 */ /* 0x000fce00078e0008 */
.L_x_8:
[----:B------:R-:W-:Y:S05]  /*0b00*/  BSYNC.RECONVERGENT B1 ;  /* 0x0000000000017941 */ /* 0x000fea0003800200 */
.L_x_6:
[----:B------:R-:W-:Y:S02]  /*0b10*/  IMAD.MOV.U32 R2, RZ, RZ, R12 ;  /* 0x000000ffff027224 */ /* 0x000fe400078e000c */
[----:B------:R-:W-:-:S04]  /*0b20*/  IMAD.MOV.U32 R3, RZ, RZ, 0x0 ;  /* 0x00000000ff037424 */ /* 0x000fc800078e00ff */
[----:B------:R-:W-:Y:S05]  /*0b30*/  RET.REL.NODEC R2 `(_Z10mandelbrotPi) ;  /* 0xfffffff402307950 */ /* 0x000fea0003c3ffff */
.L_x_11:
[----:B------:R-:W-:-:S00]  /*0b40*/  BRA `(.L_x_11) ;  /* 0xfffffffc00fc7947 */ /* 0x000fc0000383ffff */
[----:B------:R-:W-:-:S00]  /*0b50*/  NOP ;  /* 0x0000000000007918 */ /* 0x000fc00000000000 */
        /* <DEDUP_REMOVED lines=10> */
.L_x_12:


//--------------------- .nv.shared.reserved.0     --------------------------
	.section	.nv.shared.reserved.0,"aw",@nobits
	.weak		__nv_reservedSMEM_offset_0_alias
	.size		__nv_reservedSMEM_offset_0_alias, 0, 64
	.other		__nv_reservedSMEM_offset_0_alias,@"STO_CUDA_RESERVED_SHARED STV_DEFAULT"
__nv_reservedSMEM_offset_0_alias:
	.zero		0
	.zero		64


//--------------------- .nv.constant0._Z10mandelbrotPi --------------------------
	.section	.nv.constant0._Z10mandelbrotPi,"a",@progbits
	.sectionflags	@""
	.align	4
.nv.constant0._Z10mandelbrotPi:
	.zero		904


//--------------------- SYMBOLS --------------------------

	.type		.nv.reservedSmem.offset0,@object
	.size		.nv.reservedSmem.offset0,0x4
